//
// Generated by NVIDIA NVVM Compiler
//
// Compiler Build ID: CL-36424714
// Cuda compilation tools, release 13.0, V13.0.88
// Based on NVVM 20.0.0
//

.version 9.0
.target sm_100
.address_size 64

	// .globl	_Z13binary_searchPiiS_

.visible .entry _Z13binary_searchPiiS_(
	.param .u64 .ptr .align 1 _Z13binary_searchPiiS__param_0,
	.param .u32 _Z13binary_searchPiiS__param_1,
	.param .u64 .ptr .align 1 _Z13binary_searchPiiS__param_2
)
{
	.reg .pred 	%p<4>;
	.reg .b32 	%r<21>;
	.reg .b64 	%rd<7>;

	ld.param.u64 	%rd3, [_Z13binary_searchPiiS__param_0];
	ld.param.u32 	%r8, [_Z13binary_searchPiiS__param_1];
	ld.param.u64 	%rd2, [_Z13binary_searchPiiS__param_2];
	cvta.to.global.u64 	%rd1, %rd3;
	mov.b32 	%r19, 0;
	mov.b32 	%r18, 999999;
$L__BB0_1:
	sub.s32 	%r11, %r18, %r19;
	shr.u32 	%r12, %r11, 31;
	add.s32 	%r13, %r11, %r12;
	shr.s32 	%r14, %r13, 1;
	add.s32 	%r20, %r14, %r19;
	mul.wide.s32 	%rd4, %r20, 4;
	add.s64 	%rd5, %rd1, %rd4;
	ld.global.u32 	%r4, [%rd5];
	setp.eq.s32 	%p1, %r4, %r8;
	@%p1 bra 	$L__BB0_3;
	setp.lt.s32 	%p2, %r4, %r8;
	add.s32 	%r16, %r20, 1;
	add.s32 	%r17, %r20, -1;
	selp.b32 	%r19, %r16, %r19, %p2;
	selp.b32 	%r18, %r18, %r17, %p2;
	setp.le.s32 	%p3, %r19, %r18;
	mov.b32 	%r20, -1;
	@%p3 bra 	$L__BB0_1;
$L__BB0_3:
	cvta.to.global.u64 	%rd6, %rd2;
	st.global.u32 	[%rd6], %r20;
	ret;

}


// ===== COMPILED SASS (sm_100) =====

	.target	sm_100

	.elftype	@"ET_EXEC"


//--------------------- .note.nv.tkinfo           --------------------------
	.section	.note.nv.tkinfo,"",@"SHT_NOTE"
	.sectionflags	@"SHF_NOTE_NV_TKINFO"
	.tkinfo
        /*0018*/ 	.word	0x00000002
        /*0030*/ 	.string	""
        /*0030*/ 	.string	"ptxas"
        /*0030*/ 	.string	"Cuda compilation tools, release 13.0, V13.0.88"
        /*0030*/ 	.string	"Build cuda_13.0.r13.0/compiler.36424714_0"
        /*0030*/ 	.string	"-arch sm_100 -m 64 "



//--------------------- .note.nv.cuinfo           --------------------------
	.section	.note.nv.cuinfo,"",@"SHT_NOTE"
	.sectionflags	@"SHF_NOTE_NV_CUINFO"
        /*0018*/ 	.short	0x0002
        /*001a*/ 	.short	0x0064
        /*001c*/ 	.short	0x0082
	.zero		2


//--------------------- .nv.info                  --------------------------
	.section	.nv.info,"",@"SHT_CUDA_INFO"
	.align	4


	//----- nvinfo : EIATTR_REGCOUNT
	.align		4
        /*0000*/ 	.byte	0x04, 0x2f
        /*0002*/ 	.short	(.L_1 - .L_0)
	.align		4
.L_0:
        /*0004*/ 	.word	index@(_Z13binary_searchPiiS_)
        /*0008*/ 	.word	0x0000000c


	//----- nvinfo : EIATTR_FRAME_SIZE
	.align		4
.L_1:
        /*000c*/ 	.byte	0x04, 0x11
        /*000e*/ 	.short	(.L_3 - .L_2)
	.align		4
.L_2:
        /*0010*/ 	.word	index@(_Z13binary_searchPiiS_)
        /*0014*/ 	.word	0x00000000


	//----- nvinfo : EIATTR_MIN_STACK_SIZE
	.align		4
.L_3:
        /*0018*/ 	.byte	0x04, 0x12
        /*001a*/ 	.short	(.L_5 - .L_4)
	.align		4
.L_4:
        /*001c*/ 	.word	index@(_Z13binary_searchPiiS_)
        /*0020*/ 	.word	0x00000000
.L_5:


//--------------------- .nv.compat                --------------------------
	.section	.nv.compat,"",@"SHT_CUDA_COMPAT_INFO"
	.align	4
        /*0000*/ 	.byte	0x02, 0x09, 0x00, 0x00, 0x02, 0x02, 0x01, 0x00, 0x02, 0x05, 0x05, 0x00, 0x03, 0x07, 0x01, 0x01
        /*0010*/ 	.byte	0x02, 0x03, 0x00, 0x00, 0x02, 0x06, 0x01, 0x00, 0x04, 0x0b, 0x08, 0x00, 0x09, 0x00, 0x00, 0x00
        /*0020*/ 	.byte	0x00, 0x00, 0x00, 0x00


//--------------------- .nv.info._Z13binary_searchPiiS_ --------------------------
	.section	.nv.info._Z13binary_searchPiiS_,"",@"SHT_CUDA_INFO"
	.sectionflags	@""
	.align	4


	//----- nvinfo : EIATTR_CUDA_API_VERSION
	.align		4
        /*0000*/ 	.byte	0x04, 0x37
        /*0002*/ 	.short	(.L_7 - .L_6)
.L_6:
        /*0004*/ 	.word	0x00000082


	//----- nvinfo : EIATTR_KPARAM_INFO
	.align		4
.L_7:
        /*0008*/ 	.byte	0x04, 0x17
        /*000a*/ 	.short	(.L_9 - .L_8)
.L_8:
        /*000c*/ 	.word	0x00000000
        /*0010*/ 	.short	0x0002
        /*0012*/ 	.short	0x0010
        /*0014*/ 	.byte	0x00, 0xf5, 0x21, 0x00


	//----- nvinfo : EIATTR_KPARAM_INFO
	.align		4
.L_9:
        /*0018*/ 	.byte	0x04, 0x17
        /*001a*/ 	.short	(.L_11 - .L_10)
.L_10:
        /*001c*/ 	.word	0x00000000
        /*0020*/ 	.short	0x0001
        /*0022*/ 	.short	0x0008
        /*0024*/ 	.byte	0x00, 0xf0, 0x11, 0x00


	//----- nvinfo : EIATTR_KPARAM_INFO
	.align		4
.L_11:
        /*0028*/ 	.byte	0x04, 0x17
        /*002a*/ 	.short	(.L_13 - .L_12)
.L_12:
        /*002c*/ 	.word	0x00000000
        /*0030*/ 	.short	0x0000
        /*0032*/ 	.short	0x0000
        /*0034*/ 	.byte	0x00, 0xf5, 0x21, 0x00


	//----- nvinfo : EIATTR_SPARSE_MMA_MASK
	.align		4
.L_13:
        /*0038*/ 	.byte	0x03, 0x50
        /*003a*/ 	.short	0x0000


	//----- nvinfo : EIATTR_MAXREG_COUNT
	.align		4
        /*003c*/ 	.byte	0x03, 0x1b
        /*003e*/ 	.short	0x00ff


	//----- nvinfo : EIATTR_MERCURY_ISA_VERSION
	.align		4
        /*0040*/ 	.byte	0x03, 0x5f
        /*0042*/ 	.short	0x0101


	//----- nvinfo : EIATTR_VRC_CTA_INIT_COUNT
	.align		4
        /*0044*/ 	.byte	0x02, 0x4a
	.zero		1
	.zero		1


	//----- nvinfo : EIATTR_EXIT_INSTR_OFFSETS
	.align		4
        /*0048*/ 	.byte	0x04, 0x1c
        /*004a*/ 	.short	(.L_15 - .L_14)


	//   ....[0]....
.L_14:
        /*004c*/ 	.word	0x00000190


	//----- nvinfo : EIATTR_CBANK_PARAM_SIZE
	.align		4
.L_15:
        /*0050*/ 	.byte	0x03, 0x19
        /*0052*/ 	.short	0x0018


	//----- nvinfo : EIATTR_PARAM_CBANK
	.align		4
        /*0054*/ 	.byte	0x04, 0x0a
        /*0056*/ 	.short	(.L_17 - .L_16)
	.align		4
.L_16:
        /*0058*/ 	.word	index@(.nv.constant0._Z13binary_searchPiiS_)
        /*005c*/ 	.short	0x0380
        /*005e*/ 	.short	0x0018


	//----- nvinfo : EIATTR_SW_WAR
	.align		4
.L_17:
        /*0060*/ 	.byte	0x04, 0x36
        /*0062*/ 	.short	(.L_19 - .L_18)
.L_18:
        /*0064*/ 	.word	0x00000008
.L_19:


//--------------------- .nv.callgraph             --------------------------
	.section	.nv.callgraph,"",@"SHT_CUDA_CALLGRAPH"
	.align	4
	.sectionentsize	8
	.align		4
        /*0000*/ 	.word	0x00000000
	.align		4
        /*0004*/ 	.word	0xffffffff
	.align		4
        /*0008*/ 	.word	0x00000000
	.align		4
        /*000c*/ 	.word	0xfffffffe
	.align		4
        /*0010*/ 	.word	0x00000000
	.align		4
        /*0014*/ 	.word	0xfffffffd
	.align		4
        /*0018*/ 	.word	0x00000000
	.align		4
        /*001c*/ 	.word	0xfffffffc


//--------------------- .text._Z13binary_searchPiiS_ --------------------------
	.section	.text._Z13binary_searchPiiS_,"ax",@progbits
	.align	128
        .global         _Z13binary_searchPiiS_
        .type           _Z13binary_searchPiiS_,@function
        .size           _Z13binary_searchPiiS_,(.L_x_3 - _Z13binary_searchPiiS_)
        .other          _Z13binary_searchPiiS_,@"STO_CUDA_ENTRY STV_DEFAULT"
_Z13binary_searchPiiS_:
.text._Z13binary_searchPiiS_:
[----:B------:R-:W-:Y:S08]  /*0000*/  LDC R1, c[0x0][0x37c] ;  /* 0x0000df00ff017b82 */ /* 0x000ff00000000800 */
[----:B------:R-:W0:Y:S01]  /*0010*/  LDC R8, c[0x0][0x388] ;  /* 0x0000e200ff087b82 */ /* 0x000e220000000800 */
[----:B------:R-:W-:Y:S01]  /*0020*/  IMAD.MOV.U32 R0, RZ, RZ, RZ ;  /* 0x000000ffff007224 */ /* 0x000fe200078e00ff */
[----:B------:R-:W1:Y:S01]  /*0030*/  LDCU.64 UR4, c[0x0][0x358] ;  /* 0x00006b00ff0477ac */ /* 0x000e620008000a00 */
[----:B------:R-:W-:-:S05]  /*0040*/  IMAD.MOV.U32 R2, RZ, RZ, 0xf423f ;  /* 0x000f423fff027424 */ /* 0x000fca00078e00ff */
[----:B------:R-:W2:Y:S02]  /*0050*/  LDC.64 R4, c[0x0][0x380] ;  /* 0x0000e000ff047b82 */ /* 0x000ea40000000a00 */
.L_x_1:
[----:B------:R-:W-:Y:S01]  /*0060*/  MOV R9, R0 ;  /* 0x0000000000097202 */ /* 0x000fe20000000f00 */
[----:B------:R-:W-:-:S04]  /*0070*/  IMAD.MOV.U32 R6, RZ, RZ, R2 ;  /* 0x000000ffff067224 */ /* 0x000fc800078e0002 */
[----:B------:R-:W-:-:S05]  /*0080*/  IMAD.IADD R0, R6, 0x1, -R9 ;  /* 0x0000000106007824 */ /* 0x000fca00078e0a09 */
[----:B------:R-:W-:-:S04]  /*0090*/  LEA.HI R0, R0, R0, RZ, 0x1 ;  /* 0x0000000000007211 */ /* 0x000fc800078f08ff */
[----:B------:R-:W-:-:S05]  /*00a0*/  LEA.HI.SX32 R7, R0, R9, 0x1f ;  /* 0x0000000900077211 */ /* 0x000fca00078ffaff */
[----:B--2---:R-:W-:-:S06]  /*00b0*/  IMAD.WIDE R2, R7, 0x4, R4 ;  /* 0x0000000407027825 */ /* 0x004fcc00078e0204 */
[----:B-1----:R-:W0:Y:S02]  /*00c0*/  LDG.E R3, desc[UR4][R2.64] ;  /* 0x0000000402037981 */ /* 0x002e24000c1e1900 */
[----:B0-----:R-:W-:-:S13]  /*00d0*/  ISETP.NE.AND P0, PT, R3, R8, PT ;  /* 0x000000080300720c */ /* 0x001fda0003f05270 */
[----:B------:R-:W-:Y:S05]  /*00e0*/  @!P0 BRA `(.L_x_0) ;  /* 0x0000000000208947 */ /* 0x000fea0003800000 */
[----:B------:R-:W-:-:S13]  /*00f0*/  ISETP.GE.AND P0, PT, R3, R8, PT ;  /* 0x000000080300720c */ /* 0x000fda0003f06270 */
[C---:B------:R-:W-:Y:S01]  /*0100*/  @P0 VIADD R6, R7.reuse, 0xffffffff ;  /* 0xffffffff07060836 */ /* 0x040fe20000000000 */
[----:B------:R-:W-:-:S03]  /*0110*/  @!P0 IADD3 R9, PT, PT, R7, 0x1, RZ ;  /* 0x0000000107098810 */ /* 0x000fc60007ffe0ff */
[----:B------:R-:W-:Y:S01]  /*0120*/  IMAD.MOV.U32 R2, RZ, RZ, R6 ;  /* 0x000000ffff027224 */ /* 0x000fe200078e0006 */
[----:B------:R-:W-:Y:S02]  /*0130*/  ISETP.GT.AND P0, PT, R9, R6, PT ;  /* 0x000000060900720c */ /* 0x000fe40003f04270 */
[----:B------:R-:W-:-:S11]  /*0140*/  MOV R0, R9 ;  /* 0x0000000900007202 */ /* 0x000fd60000000f00 */
[----:B------:R-:W-:Y:S05]  /*0150*/  @!P0 BRA `(.L_x_1) ;  /* 0xfffffffc00c08947 */ /* 0x000fea000383ffff */
[----:B------:R-:W-:-:S07]  /*0160*/  MOV R7, 0xffffffff ;  /* 0xffffffff00077802 */ /* 0x000fce0000000f00 */
.L_x_0:
[----:B------:R-:W0:Y:S02]  /*0170*/  LDC.64 R2, c[0x0][0x390] ;  /* 0x0000e400ff027b82 */ /* 0x000e240000000a00 */
[----:B0-----:R-:W-:Y:S01]  /*0180*/  STG.E desc[UR4][R2.64], R7 ;  /* 0x0000000702007986 */ /* 0x001fe2000c101904 */
[----:B------:R-:W-:Y:S05]  /*0190*/  EXIT ;  /* 0x000000000000794d */ /* 0x000fea0003800000 */
.L_x_2:
[----:B------:R-:W-:-:S00]  /*01a0*/  BRA `(.L_x_2) ;  /* 0xfffffffc00fc7947 */ /* 0x000fc0000383ffff */
[----:B------:R-:W-:-:S00]  /*01b0*/  NOP ;  /* 0x0000000000007918 */ /* 0x000fc00000000000 */
        /* <DEDUP_REMOVED lines=12> */
.L_x_3:


//--------------------- .nv.shared.reserved.0     --------------------------
	.section	.nv.shared.reserved.0,"aw",@nobits
	.weak		__nv_reservedSMEM_offset_0_alias
	.size		__nv_reservedSMEM_offset_0_alias, 0, 64
	.other		__nv_reservedSMEM_offset_0_alias,@"STO_CUDA_RESERVED_SHARED STV_DEFAULT"
__nv_reservedSMEM_offset_0_alias:
	.zero		0
	.zero		64


//--------------------- .nv.constant0._Z13binary_searchPiiS_ --------------------------
	.section	.nv.constant0._Z13binary_searchPiiS_,"a",@progbits
	.sectionflags	@""
	.align	4
.nv.constant0._Z13binary_searchPiiS_:
	.zero		920


//--------------------- SYMBOLS --------------------------

	.type		.nv.reservedSmem.offset0,@object
	.size		.nv.reservedSmem.offset0,0x4
